//
// Generated by NVIDIA NVVM Compiler
//
// Compiler Build ID: CL-36424714
// Cuda compilation tools, release 13.0, V13.0.88
// Based on NVVM 20.0.0
//

.version 9.0
.target sm_100
.address_size 64

	// .globl	_Z20update_agents_kernelPKfPfi

.visible .entry _Z20update_agents_kernelPKfPfi(
	.param .u64 .ptr .align 1 _Z20update_agents_kernelPKfPfi_param_0,
	.param .u64 .ptr .align 1 _Z20update_agents_kernelPKfPfi_param_1,
	.param .u32 _Z20update_agents_kernelPKfPfi_param_2
)
{
	.reg .pred 	%p<18>;
	.reg .b32 	%r<68>;
	.reg .b32 	%f<112>;
	.reg .b64 	%rd<23>;

	ld.param.u64 	%rd10, [_Z20update_agents_kernelPKfPfi_param_0];
	ld.param.u64 	%rd9, [_Z20update_agents_kernelPKfPfi_param_1];
	ld.param.u32 	%r36, [_Z20update_agents_kernelPKfPfi_param_2];
	cvta.to.global.u64 	%rd1, %rd10;
	mov.u32 	%r37, %ctaid.x;
	mov.u32 	%r38, %ntid.x;
	mul.lo.s32 	%r1, %r37, %r38;
	mov.u32 	%r2, %tid.x;
	add.s32 	%r3, %r1, %r2;
	setp.ge.s32 	%p1, %r3, %r36;
	@%p1 bra 	$L__BB0_26;
	shl.b32 	%r4, %r3, 2;
	mul.wide.s32 	%rd11, %r4, 4;
	add.s64 	%rd12, %rd1, %rd11;
	ld.global.f32 	%f1, [%rd12];
	ld.global.f32 	%f2, [%rd12+4];
	ld.global.f32 	%f110, [%rd12+8];
	ld.global.f32 	%f111, [%rd12+12];
	setp.lt.s32 	%p2, %r36, 1;
	mov.b32 	%r57, 0;
	mov.f32 	%f94, 0f00000000;
	mov.f32 	%f95, %f94;
	@%p2 bra 	$L__BB0_23;
	and.b32  	%r5, %r36, 3;
	setp.lt.u32 	%p3, %r36, 4;
	mov.f32 	%f95, 0f00000000;
	mov.b32 	%r61, 0;
	mov.u32 	%r57, %r61;
	mov.f32 	%f94, %f95;
	@%p3 bra 	$L__BB0_17;
	and.b32  	%r61, %r36, 2147483644;
	neg.s32 	%r52, %r3;
	mov.f32 	%f95, 0f00000000;
	mov.b32 	%r54, 0;
	mov.b32 	%r53, 8;
	mov.u32 	%r57, %r54;
$L__BB0_4:
	setp.eq.s32 	%p4, %r52, 0;
	@%p4 bra 	$L__BB0_7;
	add.s32 	%r44, %r53, -8;
	mul.wide.u32 	%rd13, %r44, 4;
	add.s64 	%rd2, %rd1, %rd13;
	ld.global.f32 	%f43, [%rd2];
	ld.global.f32 	%f44, [%rd2+4];
	sub.f32 	%f45, %f1, %f43;
	sub.f32 	%f46, %f2, %f44;
	mul.f32 	%f47, %f46, %f46;
	fma.rn.f32 	%f48, %f45, %f45, %f47;
	setp.geu.f32 	%p5, %f48, 0f41C80000;
	@%p5 bra 	$L__BB0_7;
	ld.global.f32 	%f49, [%rd2+8];
	add.f32 	%f94, %f94, %f49;
	ld.global.f32 	%f50, [%rd2+12];
	add.f32 	%f95, %f95, %f50;
	add.s32 	%r57, %r57, 1;
$L__BB0_7:
	add.s32 	%r45, %r54, 1;
	setp.eq.s32 	%p6, %r3, %r45;
	@%p6 bra 	$L__BB0_10;
	add.s32 	%r46, %r53, -4;
	mul.wide.u32 	%rd14, %r46, 4;
	add.s64 	%rd3, %rd1, %rd14;
	ld.global.f32 	%f51, [%rd3];
	ld.global.f32 	%f52, [%rd3+4];
	sub.f32 	%f53, %f1, %f51;
	sub.f32 	%f54, %f2, %f52;
	mul.f32 	%f55, %f54, %f54;
	fma.rn.f32 	%f56, %f53, %f53, %f55;
	setp.geu.f32 	%p7, %f56, 0f41C80000;
	@%p7 bra 	$L__BB0_10;
	ld.global.f32 	%f57, [%rd3+8];
	add.f32 	%f94, %f94, %f57;
	ld.global.f32 	%f58, [%rd3+12];
	add.f32 	%f95, %f95, %f58;
	add.s32 	%r57, %r57, 1;
$L__BB0_10:
	add.s32 	%r47, %r54, 2;
	setp.eq.s32 	%p8, %r3, %r47;
	@%p8 bra 	$L__BB0_13;
	mul.wide.u32 	%rd15, %r53, 4;
	add.s64 	%rd4, %rd1, %rd15;
	ld.global.f32 	%f59, [%rd4];
	ld.global.f32 	%f60, [%rd4+4];
	sub.f32 	%f61, %f1, %f59;
	sub.f32 	%f62, %f2, %f60;
	mul.f32 	%f63, %f62, %f62;
	fma.rn.f32 	%f64, %f61, %f61, %f63;
	setp.geu.f32 	%p9, %f64, 0f41C80000;
	@%p9 bra 	$L__BB0_13;
	ld.global.f32 	%f65, [%rd4+8];
	add.f32 	%f94, %f94, %f65;
	ld.global.f32 	%f66, [%rd4+12];
	add.f32 	%f95, %f95, %f66;
	add.s32 	%r57, %r57, 1;
$L__BB0_13:
	add.s32 	%r48, %r54, 3;
	setp.eq.s32 	%p10, %r3, %r48;
	@%p10 bra 	$L__BB0_16;
	add.s32 	%r49, %r53, 4;
	mul.wide.u32 	%rd16, %r49, 4;
	add.s64 	%rd5, %rd1, %rd16;
	ld.global.f32 	%f67, [%rd5];
	ld.global.f32 	%f68, [%rd5+4];
	sub.f32 	%f69, %f1, %f67;
	sub.f32 	%f70, %f2, %f68;
	mul.f32 	%f71, %f70, %f70;
	fma.rn.f32 	%f72, %f69, %f69, %f71;
	setp.geu.f32 	%p11, %f72, 0f41C80000;
	@%p11 bra 	$L__BB0_16;
	ld.global.f32 	%f73, [%rd5+8];
	add.f32 	%f94, %f94, %f73;
	ld.global.f32 	%f74, [%rd5+12];
	add.f32 	%f95, %f95, %f74;
	add.s32 	%r57, %r57, 1;
$L__BB0_16:
	add.s32 	%r54, %r54, 4;
	add.s32 	%r53, %r53, 16;
	add.s32 	%r52, %r52, 4;
	setp.ne.s32 	%p12, %r54, %r61;
	@%p12 bra 	$L__BB0_4;
$L__BB0_17:
	setp.eq.s32 	%p13, %r5, 0;
	@%p13 bra 	$L__BB0_23;
	shl.b32 	%r50, %r61, 2;
	mul.wide.u32 	%rd17, %r50, 4;
	add.s64 	%rd18, %rd17, %rd1;
	add.s64 	%rd22, %rd18, 8;
	sub.s32 	%r51, %r61, %r1;
	sub.s32 	%r64, %r51, %r2;
	neg.s32 	%r63, %r5;
$L__BB0_19:
	.pragma "nounroll";
	setp.eq.s32 	%p14, %r64, 0;
	@%p14 bra 	$L__BB0_22;
	ld.global.f32 	%f75, [%rd22+-8];
	ld.global.f32 	%f76, [%rd22+-4];
	sub.f32 	%f77, %f1, %f75;
	sub.f32 	%f78, %f2, %f76;
	mul.f32 	%f79, %f78, %f78;
	fma.rn.f32 	%f80, %f77, %f77, %f79;
	setp.geu.f32 	%p15, %f80, 0f41C80000;
	@%p15 bra 	$L__BB0_22;
	ld.global.f32 	%f81, [%rd22];
	add.f32 	%f94, %f94, %f81;
	ld.global.f32 	%f82, [%rd22+4];
	add.f32 	%f95, %f95, %f82;
	add.s32 	%r57, %r57, 1;
$L__BB0_22:
	add.s64 	%rd22, %rd22, 16;
	add.s32 	%r64, %r64, 1;
	add.s32 	%r63, %r63, 1;
	setp.ne.s32 	%p16, %r63, 0;
	@%p16 bra 	$L__BB0_19;
$L__BB0_23:
	setp.lt.s32 	%p17, %r57, 1;
	@%p17 bra 	$L__BB0_25;
	cvt.rn.f32.u32 	%f83, %r57;
	div.rn.f32 	%f84, %f94, %f83;
	div.rn.f32 	%f85, %f95, %f83;
	sub.f32 	%f86, %f84, %f110;
	fma.rn.f32 	%f110, %f86, 0f3D4CCCCD, %f110;
	sub.f32 	%f87, %f85, %f111;
	fma.rn.f32 	%f111, %f87, 0f3D4CCCCD, %f111;
$L__BB0_25:
	add.f32 	%f88, %f1, %f110;
	cvta.to.global.u64 	%rd19, %rd9;
	add.s64 	%rd21, %rd19, %rd11;
	st.global.f32 	[%rd21], %f88;
	add.f32 	%f89, %f2, %f111;
	st.global.f32 	[%rd21+4], %f89;
	st.global.f32 	[%rd21+8], %f110;
	st.global.f32 	[%rd21+12], %f111;
$L__BB0_26:
	ret;

}


// ===== COMPILED SASS (sm_100) =====

	.target	sm_100

	.elftype	@"ET_EXEC"


//--------------------- .note.nv.tkinfo           --------------------------
	.section	.note.nv.tkinfo,"",@"SHT_NOTE"
	.sectionflags	@"SHF_NOTE_NV_TKINFO"
	.tkinfo
        /*0018*/ 	.word	0x00000002
        /*0030*/ 	.string	""
        /*0030*/ 	.string	"ptxas"
        /*0030*/ 	.string	"Cuda compilation tools, release 13.0, V13.0.88"
        /*0030*/ 	.string	"Build cuda_13.0.r13.0/compiler.36424714_0"
        /*0030*/ 	.string	"-arch sm_100 -m 64 "



//--------------------- .note.nv.cuinfo           --------------------------
	.section	.note.nv.cuinfo,"",@"SHT_NOTE"
	.sectionflags	@"SHF_NOTE_NV_CUINFO"
        /*0018*/ 	.short	0x0002
        /*001a*/ 	.short	0x0064
        /*001c*/ 	.short	0x0082
	.zero		2


//--------------------- .nv.info                  --------------------------
	.section	.nv.info,"",@"SHT_CUDA_INFO"
	.align	4


	//----- nvinfo : EIATTR_REGCOUNT
	.align		4
        /*0000*/ 	.byte	0x04, 0x2f
        /*0002*/ 	.short	(.L_1 - .L_0)
	.align		4
.L_0:
        /*0004*/ 	.word	index@(_Z20update_agents_kernelPKfPfi)
        /*0008*/ 	.word	0x00000018


	//----- nvinfo : EIATTR_FRAME_SIZE
	.align		4
.L_1:
        /*000c*/ 	.byte	0x04, 0x11
        /*000e*/ 	.short	(.L_3 - .L_2)
	.align		4
.L_2:
        /*0010*/ 	.word	index@($__internal_0_$__cuda_sm3x_div_rn_noftz_f32_slowpath)
        /*0014*/ 	.word	0x00000000


	//----- nvinfo : EIATTR_FRAME_SIZE
	.align		4
.L_3:
        /*0018*/ 	.byte	0x04, 0x11
        /*001a*/ 	.short	(.L_5 - .L_4)
	.align		4
.L_4:
        /*001c*/ 	.word	index@(_Z20update_agents_kernelPKfPfi)
        /*0020*/ 	.word	0x00000000


	//----- nvinfo : EIATTR_MIN_STACK_SIZE
	.align		4
.L_5:
        /*0024*/ 	.byte	0x04, 0x12
        /*0026*/ 	.short	(.L_7 - .L_6)
	.align		4
.L_6:
        /*0028*/ 	.word	index@(_Z20update_agents_kernelPKfPfi)
        /*002c*/ 	.word	0x00000000
.L_7:


//--------------------- .nv.compat                --------------------------
	.section	.nv.compat,"",@"SHT_CUDA_COMPAT_INFO"
	.align	4
        /*0000*/ 	.byte	0x02, 0x09, 0x00, 0x00, 0x02, 0x02, 0x01, 0x00, 0x02, 0x05, 0x05, 0x00, 0x03, 0x07, 0x01, 0x01
        /*0010*/ 	.byte	0x02, 0x03, 0x00, 0x00, 0x02, 0x06, 0x01, 0x00, 0x04, 0x0b, 0x08, 0x00, 0x01, 0x00, 0x00, 0x00
        /*0020*/ 	.byte	0x00, 0x00, 0x00, 0x00


//--------------------- .nv.info._Z20update_agents_kernelPKfPfi --------------------------
	.section	.nv.info._Z20update_agents_kernelPKfPfi,"",@"SHT_CUDA_INFO"
	.sectionflags	@""
	.align	4


	//----- nvinfo : EIATTR_CUDA_API_VERSION
	.align		4
        /*0000*/ 	.byte	0x04, 0x37
        /*0002*/ 	.short	(.L_9 - .L_8)
.L_8:
        /*0004*/ 	.word	0x00000082


	//----- nvinfo : EIATTR_KPARAM_INFO
	.align		4
.L_9:
        /*0008*/ 	.byte	0x04, 0x17
        /*000a*/ 	.short	(.L_11 - .L_10)
.L_10:
        /*000c*/ 	.word	0x00000000
        /*0010*/ 	.short	0x0002
        /*0012*/ 	.short	0x0010
        /*0014*/ 	.byte	0x00, 0xf0, 0x11, 0x00


	//----- nvinfo : EIATTR_KPARAM_INFO
	.align		4
.L_11:
        /*0018*/ 	.byte	0x04, 0x17
        /*001a*/ 	.short	(.L_13 - .L_12)
.L_12:
        /*001c*/ 	.word	0x00000000
        /*0020*/ 	.short	0x0001
        /*0022*/ 	.short	0x0008
        /*0024*/ 	.byte	0x00, 0xf5, 0x21, 0x00


	//----- nvinfo : EIATTR_KPARAM_INFO
	.align		4
.L_13:
        /*0028*/ 	.byte	0x04, 0x17
        /*002a*/ 	.short	(.L_15 - .L_14)
.L_14:
        /*002c*/ 	.word	0x00000000
        /*0030*/ 	.short	0x0000
        /*0032*/ 	.short	0x0000
        /*0034*/ 	.byte	0x00, 0xf5, 0x21, 0x00


	//----- nvinfo : EIATTR_SPARSE_MMA_MASK
	.align		4
.L_15:
        /*0038*/ 	.byte	0x03, 0x50
        /*003a*/ 	.short	0x0000


	//----- nvinfo : EIATTR_MAXREG_COUNT
	.align		4
        /*003c*/ 	.byte	0x03, 0x1b
        /*003e*/ 	.short	0x00ff


	//----- nvinfo : EIATTR_MERCURY_ISA_VERSION
	.align		4
        /*0040*/ 	.byte	0x03, 0x5f
        /*0042*/ 	.short	0x0101


	//----- nvinfo : EIATTR_VRC_CTA_INIT_COUNT
	.align		4
        /*0044*/ 	.byte	0x02, 0x4a
	.zero		1
	.zero		1


	//----- nvinfo : EIATTR_EXIT_INSTR_OFFSETS
	.align		4
        /*0048*/ 	.byte	0x04, 0x1c
        /*004a*/ 	.short	(.L_17 - .L_16)


	//   ....[0]....
.L_16:
        /*004c*/ 	.word	0x00000080


	//   ....[1]....
        /*0050*/ 	.word	0x00000c40


	//----- nvinfo : EIATTR_CRS_STACK_SIZE
	.align		4
.L_17:
        /*0054*/ 	.byte	0x04, 0x1e
        /*0056*/ 	.short	(.L_19 - .L_18)
.L_18:
        /*0058*/ 	.word	0x00000000


	//----- nvinfo : EIATTR_CBANK_PARAM_SIZE
	.align		4
.L_19:
        /*005c*/ 	.byte	0x03, 0x19
        /*005e*/ 	.short	0x0014


	//----- nvinfo : EIATTR_PARAM_CBANK
	.align		4
        /*0060*/ 	.byte	0x04, 0x0a
        /*0062*/ 	.short	(.L_21 - .L_20)
	.align		4
.L_20:
        /*0064*/ 	.word	index@(.nv.constant0._Z20update_agents_kernelPKfPfi)
        /*0068*/ 	.short	0x0380
        /*006a*/ 	.short	0x0014


	//----- nvinfo : EIATTR_SW_WAR
	.align		4
.L_21:
        /*006c*/ 	.byte	0x04, 0x36
        /*006e*/ 	.short	(.L_23 - .L_22)
.L_22:
        /*0070*/ 	.word	0x00000008
.L_23:


//--------------------- .nv.callgraph             --------------------------
	.section	.nv.callgraph,"",@"SHT_CUDA_CALLGRAPH"
	.align	4
	.sectionentsize	8
	.align		4
        /*0000*/ 	.word	0x00000000
	.align		4
        /*0004*/ 	.word	0xffffffff
	.align		4
        /*0008*/ 	.word	0x00000000
	.align		4
        /*000c*/ 	.word	0xfffffffe
	.align		4
        /*0010*/ 	.word	0x00000000
	.align		4
        /*0014*/ 	.word	0xfffffffd
	.align		4
        /*0018*/ 	.word	0x00000000
	.align		4
        /*001c*/ 	.word	0xfffffffc


//--------------------- .text._Z20update_agents_kernelPKfPfi --------------------------
	.section	.text._Z20update_agents_kernelPKfPfi,"ax",@progbits
	.align	128
        .global         _Z20update_agents_kernelPKfPfi
        .type           _Z20update_agents_kernelPKfPfi,@function
        .size           _Z20update_agents_kernelPKfPfi,(.L_x_32 - _Z20update_agents_kernelPKfPfi)
        .other          _Z20update_agents_kernelPKfPfi,@"STO_CUDA_ENTRY STV_DEFAULT"
_Z20update_agents_kernelPKfPfi:
.text._Z20update_agents_kernelPKfPfi:
[----:B------:R-:W-:Y:S01]  /*0000*/  LDC R1, c[0x0][0x37c] ;  /* 0x0000df00ff017b82 */ /* 0x000fe20000000800 */
[----:B------:R-:W0:Y:S07]  /*0010*/  S2R R0, SR_TID.X ;  /* 0x0000000000007919 */ /* 0x000e2e0000002100 */
[----:B------:R-:W1:Y:S01]  /*0020*/  S2UR UR5, SR_CTAID.X ;  /* 0x00000000000579c3 */ /* 0x000e620000002500 */
[----:B------:R-:W1:Y:S01]  /*0030*/  LDCU UR4, c[0x0][0x360] ;  /* 0x00006c00ff0477ac */ /* 0x000e620008000800 */
[----:B------:R-:W2:Y:S01]  /*0040*/  LDCU UR7, c[0x0][0x390] ;  /* 0x00007200ff0777ac */ /* 0x000ea20008000800 */
[----:B-1----:R-:W-:-:S06]  /*0050*/  UIMAD UR5, UR5, UR4, URZ ;  /* 0x00000004050572a4 */ /* 0x002fcc000f8e02ff */
[----:B0-----:R-:W-:-:S05]  /*0060*/  VIADD R18, R0, UR5 ;  /* 0x0000000500127c36 */ /* 0x001fca0008000000 */
[----:B--2---:R-:W-:-:S13]  /*0070*/  ISETP.GE.AND P0, PT, R18, UR7, PT ;  /* 0x0000000712007c0c */ /* 0x004fda000bf06270 */
[----:B------:R-:W-:Y:S05]  /*0080*/  @P0 EXIT ;  /* 0x000000000000094d */ /* 0x000fea0003800000 */
[----:B------:R-:W0:Y:S01]  /*0090*/  LDC.64 R2, c[0x0][0x380] ;  /* 0x0000e000ff027b82 */ /* 0x000e220000000a00 */
[----:B------:R-:W1:Y:S01]  /*00a0*/  LDCU.64 UR8, c[0x0][0x358] ;  /* 0x00006b00ff0877ac */ /* 0x000e620008000a00 */
[----:B------:R-:W-:-:S05]  /*00b0*/  SHF.L.U32 R8, R18, 0x2, RZ ;  /* 0x0000000212087819 */ /* 0x000fca00000006ff */
[----:B0-----:R-:W-:-:S05]  /*00c0*/  IMAD.WIDE R2, R8, 0x4, R2 ;  /* 0x0000000408027825 */ /* 0x001fca00078e0202 */
[----:B-1----:R0:W5:Y:S04]  /*00d0*/  LDG.E R9, desc[UR8][R2.64] ;  /* 0x0000000802097981 */ /* 0x002168000c1e1900 */
[----:B------:R0:W5:Y:S04]  /*00e0*/  LDG.E R7, desc[UR8][R2.64+0x4] ;  /* 0x0000040802077981 */ /* 0x000168000c1e1900 */
[----:B------:R0:W5:Y:S04]  /*00f0*/  LDG.E R6, desc[UR8][R2.64+0x8] ;  /* 0x0000080802067981 */ /* 0x000168000c1e1900 */
[----:B------:R0:W5:Y:S01]  /*0100*/  LDG.E R4, desc[UR8][R2.64+0xc] ;  /* 0x00000c0802047981 */ /* 0x000162000c1e1900 */
[----:B------:R-:W-:Y:S01]  /*0110*/  UISETP.GE.AND UP0, UPT, UR7, 0x1, UPT ;  /* 0x000000010700788c */ /* 0x000fe2000bf06270 */
[----:B------:R-:W-:Y:S01]  /*0120*/  CS2R R10, SRZ ;  /* 0x00000000000a7805 */ /* 0x000fe2000001ff00 */
[----:B------:R-:W-:-:S07]  /*0130*/  IMAD.MOV.U32 R5, RZ, RZ, RZ ;  /* 0x000000ffff057224 */ /* 0x000fce00078e00ff */
[----:B0-----:R-:W-:Y:S05]  /*0140*/  BRA.U !UP0, `(.L_x_0) ;  /* 0x0000000908087547 */ /* 0x001fea000b800000 */
[----:B------:R-:W-:Y:S01]  /*0150*/  UISETP.GE.U32.AND UP0, UPT, UR7, 0x4, UPT ;  /* 0x000000040700788c */ /* 0x000fe2000bf06070 */
[----:B------:R-:W-:Y:S02]  /*0160*/  HFMA2 R5, -RZ, RZ, 0, 0 ;  /* 0x00000000ff057431 */ /* 0x000fe400000001ff */
[----:B------:R-:W-:Y:S01]  /*0170*/  IMAD.MOV.U32 R15, RZ, RZ, RZ ;  /* 0x000000ffff0f7224 */ /* 0x000fe200078e00ff */
[----:B------:R-:W-:Y:S01]  /*0180*/  CS2R R10, SRZ ;  /* 0x00000000000a7805 */ /* 0x000fe2000001ff00 */
[----:B------:R-:W-:-:S04]  /*0190*/  ULOP3.LUT UR6, UR7, 0x3, URZ, 0xc0, !UPT ;  /* 0x0000000307067892 */ /* 0x000fc8000f8ec0ff */
[----:B------:R-:W-:Y:S08]  /*01a0*/  BRA.U !UP0, `(.L_x_1) ;  /* 0x00000005086c7547 */ /* 0x000ff0000b800000 */
[----:B------:R-:W0:Y:S01]  /*01b0*/  LDC.64 R2, c[0x0][0x380] ;  /* 0x0000e000ff027b82 */ /* 0x000e220000000a00 */
[----:B------:R-:W-:Y:S01]  /*01c0*/  ULOP3.LUT UR4, UR7, 0x7ffffffc, URZ, 0xc0, !UPT ;  /* 0x7ffffffc07047892 */ /* 0x000fe2000f8ec0ff */
[----:B------:R-:W-:Y:S01]  /*01d0*/  IADD3 R20, PT, PT, -R18, RZ, RZ ;  /* 0x000000ff12147210 */ /* 0x000fe20007ffe1ff */
[----:B------:R-:W-:Y:S01]  /*01e0*/  IMAD.MOV.U32 R5, RZ, RZ, RZ ;  /* 0x000000ffff057224 */ /* 0x000fe200078e00ff */
[----:B------:R-:W-:Y:S01]  /*01f0*/  MOV R17, 0x8 ;  /* 0x0000000800117802 */ /* 0x000fe20000000f00 */
[----:B------:R-:W-:Y:S02]  /*0200*/  IMAD.MOV.U32 R10, RZ, RZ, RZ ;  /* 0x000000ffff0a7224 */ /* 0x000fe400078e00ff */
[----:B------:R-:W-:Y:S01]  /*0210*/  MOV R15, UR4 ;  /* 0x00000004000f7c02 */ /* 0x000fe20008000f00 */
[----:B------:R-:W-:-:S06]  /*0220*/  UMOV UR4, URZ ;  /* 0x000000ff00047c82 */ /* 0x000fcc0008000000 */
.L_x_10:
[----:B------:R-:W-:Y:S01]  /*0230*/  ISETP.NE.AND P0, PT, R20, RZ, PT ;  /* 0x000000ff1400720c */ /* 0x000fe20003f05270 */
[----:B------:R-:W-:-:S12]  /*0240*/  BSSY.RECONVERGENT B0, `(.L_x_2) ;  /* 0x0000011000007945 */ /* 0x000fd80003800200 */
[----:B------:R-:W-:Y:S05]  /*0250*/  @!P0 BRA `(.L_x_3) ;  /* 0x00000000003c8947 */ /* 0x000fea0003800000 */
[----:B------:R-:W-:-:S04]  /*0260*/  VIADD R13, R17, 0xfffffff8 ;  /* 0xfffffff8110d7836 */ /* 0x000fc80000000000 */
[----:B0-----:R-:W-:-:S05]  /*0270*/  IMAD.WIDE.U32 R12, R13, 0x4, R2 ;  /* 0x000000040d0c7825 */ /* 0x001fca00078e0002 */
[----:B------:R-:W2:Y:S04]  /*0280*/  LDG.E R16, desc[UR8][R12.64+0x4] ;  /* 0x000004080c107981 */ /* 0x000ea8000c1e1900 */
[----:B------:R-:W3:Y:S01]  /*0290*/  LDG.E R14, desc[UR8][R12.64] ;  /* 0x000000080c0e7981 */ /* 0x000ee2000c1e1900 */
[----:B--2--5:R-:W-:Y:S01]  /*02a0*/  FADD R16, R7, -R16 ;  /* 0x8000001007107221 */ /* 0x024fe20000000000 */
[----:B---3--:R-:W-:-:S03]  /*02b0*/  FADD R14, R9, -R14 ;  /* 0x8000000e090e7221 */ /* 0x008fc60000000000 */
[----:B------:R-:W-:-:S04]  /*02c0*/  FMUL R19, R16, R16 ;  /* 0x0000001010137220 */ /* 0x000fc80000400000 */
[----:B------:R-:W-:-:S05]  /*02d0*/  FFMA R19, R14, R14, R19 ;  /* 0x0000000e0e137223 */ /* 0x000fca0000000013 */
[----:B------:R-:W-:-:S13]  /*02e0*/  FSETP.GEU.AND P0, PT, R19, 25, PT ;  /* 0x41c800001300780b */ /* 0x000fda0003f0e000 */
[----:B------:R-:W-:Y:S05]  /*02f0*/  @P0 BRA `(.L_x_3) ;  /* 0x0000000000140947 */ /* 0x000fea0003800000 */
[----:B------:R-:W2:Y:S04]  /*0300*/  LDG.E R14, desc[UR8][R12.64+0x8] ;  /* 0x000008080c0e7981 */ /* 0x000ea8000c1e1900 */
[----:B------:R-:W3:Y:S01]  /*0310*/  LDG.E R16, desc[UR8][R12.64+0xc] ;  /* 0x00000c080c107981 */ /* 0x000ee2000c1e1900 */
[----:B------:R-:W-:Y:S01]  /*0320*/  IADD3 R10, PT, PT, R10, 0x1, RZ ;  /* 0x000000010a0a7810 */ /* 0x000fe20007ffe0ff */
[----:B--2---:R-:W-:Y:S01]  /*0330*/  FADD R11, R11, R14 ;  /* 0x0000000e0b0b7221 */ /* 0x004fe20000000000 */
[----:B---3--:R-:W-:-:S07]  /*0340*/  FADD R5, R5, R16 ;  /* 0x0000001005057221 */ /* 0x008fce0000000000 */
.L_x_3:
[----:B------:R-:W-:Y:S05]  /*0350*/  BSYNC.RECONVERGENT B0 ;  /* 0x0000000000007941 */ /* 0x000fea0003800200 */
.L_x_2:
[----:B------:R-:W-:Y:S01]  /*0360*/  UIADD3 UR7, UPT, UPT, UR4, 0x1, URZ ;  /* 0x0000000104077890 */ /* 0x000fe2000fffe0ff */
[----:B------:R-:W-:Y:S05]  /*0370*/  BSSY.RECONVERGENT B0, `(.L_x_4) ;  /* 0x0000012000007945 */ /* 0x000fea0003800200 */
[----:B------:R-:W-:-:S13]  /*0380*/  ISETP.NE.AND P0, PT, R18, UR7, PT ;  /* 0x0000000712007c0c */ /* 0x000fda000bf05270 */
        /* <DEDUP_REMOVED lines=16> */
.L_x_5:
[----:B------:R-:W-:Y:S05]  /*0490*/  BSYNC.RECONVERGENT B0 ;  /* 0x0000000000007941 */ /* 0x000fea0003800200 */
.L_x_4:
[----:B------:R-:W-:Y:S01]  /*04a0*/  UIADD3 UR7, UPT, UPT, UR4, 0x2, URZ ;  /* 0x0000000204077890 */ /* 0x000fe2000fffe0ff */
[----:B------:R-:W-:Y:S05]  /*04b0*/  BSSY.RECONVERGENT B0, `(.L_x_6) ;  /* 0x0000011000007945 */ /* 0x000fea0003800200 */
[----:B------:R-:W-:-:S13]  /*04c0*/  ISETP.NE.AND P0, PT, R18, UR7, PT ;  /* 0x0000000712007c0c */ /* 0x000fda000bf05270 */
[----:B------:R-:W-:Y:S05]  /*04d0*/  @!P0 BRA `(.L_x_7) ;  /* 0x0000000000388947 */ /* 0x000fea0003800000 */
        /* <DEDUP_REMOVED lines=11> */
[----:B------:R-:W-:Y:S02]  /*0590*/  VIADD R10, R10, 0x1 ;  /* 0x000000010a0a7836 */ /* 0x000fe40000000000 */
[----:B--2---:R-:W-:Y:S01]  /*05a0*/  FADD R11, R11, R14 ;  /* 0x0000000e0b0b7221 */ /* 0x004fe20000000000 */
[----:B---3--:R-:W-:-:S07]  /*05b0*/  FADD R5, R5, R16 ;  /* 0x0000001005057221 */ /* 0x008fce0000000000 */
.L_x_7:
[----:B------:R-:W-:Y:S05]  /*05c0*/  BSYNC.RECONVERGENT B0 ;  /* 0x0000000000007941 */ /* 0x000fea0003800200 */
.L_x_6:
[----:B------:R-:W-:Y:S01]  /*05d0*/  UIADD3 UR7, UPT, UPT, UR4, 0x3, URZ ;  /* 0x0000000304077890 */ /* 0x000fe2000fffe0ff */
[----:B------:R-:W-:Y:S05]  /*05e0*/  BSSY.RECONVERGENT B0, `(.L_x_8) ;  /* 0x0000012000007945 */ /* 0x000fea0003800200 */
[----:B------:R-:W-:-:S13]  /*05f0*/  ISETP.NE.AND P0, PT, R18, UR7, PT ;  /* 0x0000000712007c0c */ /* 0x000fda000bf05270 */
[----:B------:R-:W-:Y:S05]  /*0600*/  @!P0 BRA `(.L_x_9) ;  /* 0x00000000003c8947 */ /* 0x000fea0003800000 */
[----:B------:R-:W-:-:S05]  /*0610*/  IADD3 R13, PT, PT, R17, 0x4, RZ ;  /* 0x00000004110d7810 */ /* 0x000fca0007ffe0ff */
        /* <DEDUP_REMOVED lines=14> */
.L_x_9:
[----:B------:R-:W-:Y:S05]  /*0700*/  BSYNC.RECONVERGENT B0 ;  /* 0x0000000000007941 */ /* 0x000fea0003800200 */
.L_x_8:
[----:B------:R-:W-:Y:S01]  /*0710*/  UIADD3 UR4, UPT, UPT, UR4, 0x4, URZ ;  /* 0x0000000404047890 */ /* 0x000fe2000fffe0ff */
[----:B------:R-:W-:Y:S01]  /*0720*/  IADD3 R17, PT, PT, R17, 0x10, RZ ;  /* 0x0000001011117810 */ /* 0x000fe20007ffe0ff */
[----:B------:R-:W-:-:S04]  /*0730*/  VIADD R20, R20, 0x4 ;  /* 0x0000000414147836 */ /* 0x000fc80000000000 */
[----:B------:R-:W-:-:S13]  /*0740*/  ISETP.NE.AND P0, PT, R15, UR4, PT ;  /* 0x000000040f007c0c */ /* 0x000fda000bf05270 */
[----:B------:R-:W-:Y:S05]  /*0750*/  @P0 BRA `(.L_x_10) ;  /* 0xfffffff800b40947 */ /* 0x000fea000383ffff */
.L_x_1:
[----:B------:R-:W-:-:S09]  /*0760*/  UISETP.NE.AND UP0, UPT, UR6, URZ, UPT ;  /* 0x000000ff0600728c */ /* 0x000fd2000bf05270 */
[----:B------:R-:W-:Y:S05]  /*0770*/  BRA.U !UP0, `(.L_x_0) ;  /* 0x00000001087c7547 */ /* 0x000fea000b800000 */
[----:B0-----:R-:W0:Y:S01]  /*0780*/  LDC.64 R2, c[0x0][0x380] ;  /* 0x0000e000ff027b82 */ /* 0x001e220000000a00 */
[C---:B------:R-:W-:Y:S01]  /*0790*/  SHF.L.U32 R13, R15.reuse, 0x2, RZ ;  /* 0x000000020f0d7819 */ /* 0x040fe200000006ff */
[----:B------:R-:W-:Y:S01]  /*07a0*/  UIADD3 UR6, UPT, UPT, -UR6, URZ, URZ ;  /* 0x000000ff06067290 */ /* 0x000fe2000fffe1ff */
[----:B------:R-:W-:-:S03]  /*07b0*/  IADD3 R0, PT, PT, R15, -UR5, -R0 ;  /* 0x800000050f007c10 */ /* 0x000fc6000fffe800 */
[----:B0-----:R-:W-:-:S03]  /*07c0*/  IMAD.WIDE.U32 R2, R13, 0x4, R2 ;  /* 0x000000040d027825 */ /* 0x001fc600078e0002 */
[----:B------:R-:W-:-:S05]  /*07d0*/  IADD3 R16, P0, PT, R2, 0x8, RZ ;  /* 0x0000000802107810 */ /* 0x000fca0007f1e0ff */
[----:B------:R-:W-:-:S08]  /*07e0*/  IMAD.X R3, RZ, RZ, R3, P0 ;  /* 0x000000ffff037224 */ /* 0x000fd000000e0603 */
.L_x_13:
[----:B------:R-:W-:Y:S01]  /*07f0*/  ISETP.NE.AND P0, PT, R0, RZ, PT ;  /* 0x000000ff0000720c */ /* 0x000fe20003f05270 */
[----:B------:R-:W-:Y:S01]  /*0800*/  UIADD3 UR6, UPT, UPT, UR6, 0x1, URZ ;  /* 0x0000000106067890 */ /* 0x000fe2000fffe0ff */
[----:B------:R-:W-:Y:S01]  /*0810*/  MOV R2, R16 ;  /* 0x0000001000027202 */ /* 0x000fe20000000f00 */
[----:B------:R-:W-:Y:S02]  /*0820*/  BSSY.RECONVERGENT B0, `(.L_x_11) ;  /* 0x0000011000007945 */ /* 0x000fe40003800200 */
[----:B------:R-:W-:Y:S01]  /*0830*/  UISETP.NE.AND UP0, UPT, UR6, URZ, UPT ;  /* 0x000000ff0600728c */ /* 0x000fe2000bf05270 */
[----:B------:R-:W-:-:S07]  /*0840*/  IADD3 R16, P1, PT, R2, 0x10, RZ ;  /* 0x0000001002107810 */ /* 0x000fce0007f3e0ff */
[----:B------:R-:W-:Y:S06]  /*0850*/  @!P0 BRA `(.L_x_12) ;  /* 0x0000000000348947 */ /* 0x000fec0003800000 */
        /* <DEDUP_REMOVED lines=13> */
.L_x_12:
[----:B------:R-:W-:Y:S05]  /*0930*/  BSYNC.RECONVERGENT B0 ;  /* 0x0000000000007941 */ /* 0x000fea0003800200 */
.L_x_11:
[----:B------:R-:W-:Y:S01]  /*0940*/  IADD3 R0, PT, PT, R0, 0x1, RZ ;  /* 0x0000000100007810 */ /* 0x000fe20007ffe0ff */
[----:B------:R-:W-:Y:S01]  /*0950*/  IMAD.X R3, RZ, RZ, R3, P1 ;  /* 0x000000ffff037224 */ /* 0x000fe200008e0603 */
[----:B------:R-:W-:Y:S06]  /*0960*/  BRA.U UP0, `(.L_x_13) ;  /* 0xfffffffd00a07547 */ /* 0x000fec000b83ffff */
.L_x_0:
[----:B------:R-:W-:Y:S01]  /*0970*/  ISETP.GE.AND P0, PT, R10, 0x1, PT ;  /* 0x000000010a00780c */ /* 0x000fe20003f06270 */
[----:B------:R-:W-:-:S12]  /*0980*/  BSSY.RECONVERGENT B0, `(.L_x_14) ;  /* 0x0000023000007945 */ /* 0x000fd80003800200 */
[----:B------:R-:W-:Y:S05]  /*0990*/  @!P0 BRA `(.L_x_15) ;  /* 0x0000000000848947 */ /* 0x000fea0003800000 */
[----:B0-----:R-:W-:Y:S01]  /*09a0*/  I2FP.F32.U32 R3, R10 ;  /* 0x0000000a00037245 */ /* 0x001fe20000201000 */
[----:B------:R-:W-:Y:S03]  /*09b0*/  BSSY.RECONVERGENT B1, `(.L_x_16) ;  /* 0x000000d000017945 */ /* 0x000fe60003800200 */
[----:B------:R-:W0:Y:S08]  /*09c0*/  MUFU.RCP R0, R3 ;  /* 0x0000000300007308 */ /* 0x000e300000001000 */
[----:B------:R-:W1:Y:S01]  /*09d0*/  FCHK P0, R11, R3 ;  /* 0x000000030b007302 */ /* 0x000e620000000000 */
[----:B0-----:R-:W-:-:S04]  /*09e0*/  FFMA R13, -R3, R0, 1 ;  /* 0x3f800000030d7423 */ /* 0x001fc80000000100 */
[----:B------:R-:W-:-:S04]  /*09f0*/  FFMA R0, R0, R13, R0 ;  /* 0x0000000d00007223 */ /* 0x000fc80000000000 */
[----:B------:R-:W-:-:S04]  /*0a00*/  FFMA R2, R0, R11, RZ ;  /* 0x0000000b00027223 */ /* 0x000fc800000000ff */
[----:B------:R-:W-:-:S04]  /*0a10*/  FFMA R13, -R3, R2, R11 ;  /* 0x00000002030d7223 */ /* 0x000fc8000000010b */
[----:B------:R-:W-:Y:S01]  /*0a20*/  FFMA R13, R0, R13, R2 ;  /* 0x0000000d000d7223 */ /* 0x000fe20000000002 */
[----:B-1----:R-:W-:Y:S06]  /*0a30*/  @!P0 BRA `(.L_x_17) ;  /* 0x0000000000108947 */ /* 0x002fec0003800000 */
[----:B------:R-:W-:Y:S02]  /*0a40*/  MOV R0, R11 ;  /* 0x0000000b00007202 */ /* 0x000fe40000000f00 */
[----:B------:R-:W-:-:S07]  /*0a50*/  MOV R2, 0xa70 ;  /* 0x00000a7000027802 */ /* 0x000fce0000000f00 */
[----:B-----5:R-:W-:Y:S05]  /*0a60*/  CALL.REL.NOINC `($__internal_0_$__cuda_sm3x_div_rn_noftz_f32_slowpath) ;  /* 0x0000000000787944 */ /* 0x020fea0003c00000 */
[----:B------:R-:W-:-:S07]  /*0a70*/  IMAD.MOV.U32 R13, RZ, RZ, R0 ;  /* 0x000000ffff0d7224 */ /* 0x000fce00078e0000 */
.L_x_17:
[----:B------:R-:W-:Y:S05]  /*0a80*/  BSYNC.RECONVERGENT B1 ;  /* 0x0000000000017941 */ /* 0x000fea0003800200 */
.L_x_16:
[----:B------:R-:W0:Y:S01]  /*0a90*/  MUFU.RCP R0, R3 ;  /* 0x0000000300007308 */ /* 0x000e220000001000 */
[----:B------:R-:W-:Y:S07]  /*0aa0*/  BSSY.RECONVERGENT B1, `(.L_x_18) ;  /* 0x000000c000017945 */ /* 0x000fee0003800200 */
        /* <DEDUP_REMOVED lines=11> */
.L_x_19:
[----:B------:R-:W-:Y:S05]  /*0b60*/  BSYNC.RECONVERGENT B1 ;  /* 0x0000000000017941 */ /* 0x000fea0003800200 */
.L_x_18:
[----:B-----5:R-:W-:Y:S01]  /*0b70*/  FADD R13, -R6, R13 ;  /* 0x0000000d060d7221 */ /* 0x020fe20000000100 */
[----:B------:R-:W-:-:S03]  /*0b80*/  FADD R11, -R4, R11 ;  /* 0x0000000b040b7221 */ /* 0x000fc60000000100 */
[----:B------:R-:W-:Y:S01]  /*0b90*/  FFMA R6, R13, 0.050000000745058059692, R6 ;  /* 0x3d4ccccd0d067823 */ /* 0x000fe20000000006 */
[----:B------:R-:W-:-:S07]  /*0ba0*/  FFMA R4, R11, 0.050000000745058059692, R4 ;  /* 0x3d4ccccd0b047823 */ /* 0x000fce0000000004 */
.L_x_15:
[----:B------:R-:W-:Y:S05]  /*0bb0*/  BSYNC.RECONVERGENT B0 ;  /* 0x0000000000007941 */ /* 0x000fea0003800200 */
.L_x_14:
[----:B0-----:R-:W0:Y:S01]  /*0bc0*/  LDC.64 R2, c[0x0][0x388] ;  /* 0x0000e200ff027b82 */ /* 0x001e220000000a00 */
[----:B-----5:R-:W-:Y:S01]  /*0bd0*/  FADD R5, R9, R6 ;  /* 0x0000000609057221 */ /* 0x020fe20000000000 */
[----:B------:R-:W-:Y:S01]  /*0be0*/  FADD R7, R7, R4 ;  /* 0x0000000407077221 */ /* 0x000fe20000000000 */
[----:B0-----:R-:W-:-:S05]  /*0bf0*/  IMAD.WIDE R8, R8, 0x4, R2 ;  /* 0x0000000408087825 */ /* 0x001fca00078e0202 */
[----:B------:R-:W-:Y:S04]  /*0c00*/  STG.E desc[UR8][R8.64], R5 ;  /* 0x0000000508007986 */ /* 0x000fe8000c101908 */
[----:B------:R-:W-:Y:S04]  /*0c10*/  STG.E desc[UR8][R8.64+0x4], R7 ;  /* 0x0000040708007986 */ /* 0x000fe8000c101908 */
[----:B------:R-:W-:Y:S04]  /*0c20*/  STG.E desc[UR8][R8.64+0x8], R6 ;  /* 0x0000080608007986 */ /* 0x000fe8000c101908 */
[----:B------:R-:W-:Y:S01]  /*0c30*/  STG.E desc[UR8][R8.64+0xc], R4 ;  /* 0x00000c0408007986 */ /* 0x000fe2000c101908 */
[----:B------:R-:W-:Y:S05]  /*0c40*/  EXIT ;  /* 0x000000000000794d */ /* 0x000fea0003800000 */
        .weak           $__internal_0_$__cuda_sm3x_div_rn_noftz_f32_slowpath
        .type           $__internal_0_$__cuda_sm3x_div_rn_noftz_f32_slowpath,@function
        .size           $__internal_0_$__cuda_sm3x_div_rn_noftz_f32_slowpath,(.L_x_32 - $__internal_0_$__cuda_sm3x_div_rn_noftz_f32_slowpath)
$__internal_0_$__cuda_sm3x_div_rn_noftz_f32_slowpath:
[----:B------:R-:W-:Y:S01]  /*0c50*/  SHF.R.U32.HI R11, RZ, 0x17, R3 ;  /* 0x00000017ff0b7819 */ /* 0x000fe20000011603 */
[----:B------:R-:W-:Y:S01]  /*0c60*/  BSSY.RECONVERGENT B2, `(.L_x_20) ;  /* 0x0000063000027945 */ /* 0x000fe20003800200 */
[----:B------:R-:W-:Y:S02]  /*0c70*/  SHF.R.U32.HI R10, RZ, 0x17, R0 ;  /* 0x00000017ff0a7819 */ /* 0x000fe40000011600 */
[----:B------:R-:W-:Y:S02]  /*0c80*/  LOP3.LUT R11, R11, 0xff, RZ, 0xc0, !PT ;  /* 0x000000ff0b0b7812 */ /* 0x000fe400078ec0ff */
[----:B------:R-:W-:Y:S02]  /*0c90*/  LOP3.LUT R16, R10, 0xff, RZ, 0xc0, !PT ;  /* 0x000000ff0a107812 */ /* 0x000fe400078ec0ff */
[----:B------:R-:W-:Y:S02]  /*0ca0*/  IADD3 R14, PT, PT, R11, -0x1, RZ ;  /* 0xffffffff0b0e7810 */ /* 0x000fe40007ffe0ff */
[----:B------:R-:W-:Y:S01]  /*0cb0*/  MOV R15, R3 ;  /* 0x00000003000f7202 */ /* 0x000fe20000000f00 */
[----:B------:R-:W-:Y:S01]  /*0cc0*/  VIADD R12, R16, 0xffffffff ;  /* 0xffffffff100c7836 */ /* 0x000fe20000000000 */
[----:B------:R-:W-:-:S04]  /*0cd0*/  ISETP.GT.U32.AND P0, PT, R14, 0xfd, PT ;  /* 0x000000fd0e00780c */ /* 0x000fc80003f04070 */
[----:B------:R-:W-:-:S13]  /*0ce0*/  ISETP.GT.U32.OR P0, PT, R12, 0xfd, P0 ;  /* 0x000000fd0c00780c */ /* 0x000fda0000704470 */
[----:B------:R-:W-:Y:S01]  /*0cf0*/  @!P0 IMAD.MOV.U32 R10, RZ, RZ, RZ ;  /* 0x000000ffff0a8224 */ /* 0x000fe200078e00ff */
[----:B------:R-:W-:Y:S06]  /*0d00*/  @!P0 BRA `(.L_x_21) ;  /* 0x00000000005c8947 */ /* 0x000fec0003800000 */
[----:B------:R-:W-:Y:S02]  /*0d10*/  FSETP.GTU.FTZ.AND P0, PT, |R0|, +INF , PT ;  /* 0x7f8000000000780b */ /* 0x000fe40003f1c200 */
[----:B------:R-:W-:-:S04]  /*0d20*/  FSETP.GTU.FTZ.AND P1, PT, |R3|, +INF , PT ;  /* 0x7f8000000300780b */ /* 0x000fc80003f3c200 */
[----:B------:R-:W-:-:S13]  /*0d30*/  PLOP3.LUT P0, PT, P0, P1, PT, 0xf8, 0x8f ;  /* 0x00000000008f781c */ /* 0x000fda0000703f70 */
[----:B------:R-:W-:Y:S05]  /*0d40*/  @P0 BRA `(.L_x_22) ;  /* 0x00000004004c0947 */ /* 0x000fea0003800000 */
[----:B------:R-:W-:-:S13]  /*0d50*/  LOP3.LUT P0, RZ, R15, 0x7fffffff, R0, 0xc8, !PT ;  /* 0x7fffffff0fff7812 */ /* 0x000fda000780c800 */
[----:B------:R-:W-:Y:S05]  /*0d60*/  @!P0 BRA `(.L_x_23) ;  /* 0x00000004003c8947 */ /* 0x000fea0003800000 */
[C---:B------:R-:W-:Y:S02]  /*0d70*/  FSETP.NEU.FTZ.AND P2, PT, |R0|.reuse, +INF , PT ;  /* 0x7f8000000000780b */ /* 0x040fe40003f5d200 */
[----:B------:R-:W-:Y:S02]  /*0d80*/  FSETP.NEU.FTZ.AND P1, PT, |R3|, +INF , PT ;  /* 0x7f8000000300780b */ /* 0x000fe40003f3d200 */
[----:B------:R-:W-:-:S11]  /*0d90*/  FSETP.NEU.FTZ.AND P0, PT, |R0|, +INF , PT ;  /* 0x7f8000000000780b */ /* 0x000fd60003f1d200 */
[----:B------:R-:W-:Y:S05]  /*0da0*/  @!P1 BRA !P2, `(.L_x_23) ;  /* 0x00000004002c9947 */ /* 0x000fea0005000000 */
[----:B------:R-:W-:-:S04]  /*0db0*/  LOP3.LUT P2, RZ, R0, 0x7fffffff, RZ, 0xc0, !PT ;  /* 0x7fffffff00ff7812 */ /* 0x000fc8000784c0ff */
[----:B------:R-:W-:-:S13]  /*0dc0*/  PLOP3.LUT P1, PT, P1, P2, PT, 0x2f, 0xf2 ;  /* 0x0000000000f2781c */ /* 0x000fda0000f24577 */
[----:B------:R-:W-:Y:S05]  /*0dd0*/  @P1 BRA `(.L_x_24) ;  /* 0x0000000400181947 */ /* 0x000fea0003800000 */
[----:B------:R-:W-:-:S04]  /*0de0*/  LOP3.LUT P1, RZ, R15, 0x7fffffff, RZ, 0xc0, !PT ;  /* 0x7fffffff0fff7812 */ /* 0x000fc8000782c0ff */
[----:B------:R-:W-:-:S13]  /*0df0*/  PLOP3.LUT P0, PT, P0, P1, PT, 0x2f, 0xf2 ;  /* 0x0000000000f2781c */ /* 0x000fda0000702577 */
[----:B------:R-:W-:Y:S05]  /*0e00*/  @P0 BRA `(.L_x_25) ;  /* 0x0000000400000947 */ /* 0x000fea0003800000 */
[----:B------:R-:W-:Y:S02]  /*0e10*/  ISETP.GE.AND P0, PT, R12, RZ, PT ;  /* 0x000000ff0c00720c */ /* 0x000fe40003f06270 */
[----:B------:R-:W-:-:S11]  /*0e20*/  ISETP.GE.AND P1, PT, R14, RZ, PT ;  /* 0x000000ff0e00720c */ /* 0x000fd60003f26270 */
[----:B------:R-:W-:Y:S01]  /*0e30*/  @P0 MOV R10, RZ ;  /* 0x000000ff000a0202 */ /* 0x000fe20000000f00 */
[----:B------:R-:W-:Y:S02]  /*0e40*/  @!P0 IMAD.MOV.U32 R10, RZ, RZ, -0x40 ;  /* 0xffffffc0ff0a8424 */ /* 0x000fe400078e00ff */
[----:B------:R-:W-:Y:S01]  /*0e50*/  @!P0 FFMA R0, R0, 1.84467440737095516160e+19, RZ ;  /* 0x5f80000000008823 */ /* 0x000fe200000000ff */
[----:B------:R-:W-:Y:S02]  /*0e60*/  @!P1 FFMA R15, R3, 1.84467440737095516160e+19, RZ ;  /* 0x5f800000030f9823 */ /* 0x000fe400000000ff */
[----:B------:R-:W-:-:S07]  /*0e70*/  @!P1 IADD3 R10, PT, PT, R10, 0x40, RZ ;  /* 0x000000400a0a9810 */ /* 0x000fce0007ffe0ff */
.L_x_21:
[----:B------:R-:W-:Y:S01]  /*0e80*/  LEA R12, R11, 0xc0800000, 0x17 ;  /* 0xc08000000b0c7811 */ /* 0x000fe200078eb8ff */
[----:B------:R-:W-:Y:S04]  /*0e90*/  BSSY.RECONVERGENT B3, `(.L_x_26) ;  /* 0x0000036000037945 */ /* 0x000fe80003800200 */
[----:B------:R-:W-:Y:S01]  /*0ea0*/  IMAD.IADD R15, R15, 0x1, -R12 ;  /* 0x000000010f0f7824 */ /* 0x000fe200078e0a0c */
[----:B------:R-:W-:-:S03]  /*0eb0*/  IADD3 R12, PT, PT, R16, -0x7f, RZ ;  /* 0xffffff81100c7810 */ /* 0x000fc60007ffe0ff */
[----:B------:R0:W1:Y:S01]  /*0ec0*/  MUFU.RCP R14, R15 ;  /* 0x0000000f000e7308 */ /* 0x0000620000001000 */
[----:B------:R-:W-:Y:S01]  /*0ed0*/  FADD.FTZ R17, -R15, -RZ ;  /* 0x800000ff0f117221 */ /* 0x000fe20000010100 */
[C---:B------:R-:W-:Y:S01]  /*0ee0*/  IMAD R0, R12.reuse, -0x800000, R0 ;  /* 0xff8000000c007824 */ /* 0x040fe200078e0200 */
[----:B0-----:R-:W-:-:S05]  /*0ef0*/  IADD3 R15, PT, PT, R12, 0x7f, -R11 ;  /* 0x0000007f0c0f7810 */ /* 0x001fca0007ffe80b */
[----:B------:R-:W-:Y:S02]  /*0f00*/  IMAD.IADD R15, R15, 0x1, R10 ;  /* 0x000000010f0f7824 */ /* 0x000fe400078e020a */
[----:B-1----:R-:W-:-:S04]  /*0f10*/  FFMA R19, R14, R17, 1 ;  /* 0x3f8000000e137423 */ /* 0x002fc80000000011 */
[----:B------:R-:W-:-:S04]  /*0f20*/  FFMA R21, R14, R19, R14 ;  /* 0x000000130e157223 */ /* 0x000fc8000000000e */
[----:B------:R-:W-:-:S04]  /*0f30*/  FFMA R14, R0, R21, RZ ;  /* 0x00000015000e7223 */ /* 0x000fc800000000ff */
[----:B------:R-:W-:-:S04]  /*0f40*/  FFMA R19, R17, R14, R0 ;  /* 0x0000000e11137223 */ /* 0x000fc80000000000 */
[----:B------:R-:W-:-:S04]  /*0f50*/  FFMA R14, R21, R19, R14 ;  /* 0x00000013150e7223 */ /* 0x000fc8000000000e */
[----:B------:R-:W-:-:S04]  /*0f60*/  FFMA R17, R17, R14, R0 ;  /* 0x0000000e11117223 */ /* 0x000fc80000000000 */
[----:B------:R-:W-:-:S05]  /*0f70*/  FFMA R0, R21, R17, R14 ;  /* 0x0000001115007223 */ /* 0x000fca000000000e */
[----:B------:R-:W-:-:S04]  /*0f80*/  SHF.R.U32.HI R11, RZ, 0x17, R0 ;  /* 0x00000017ff0b7819 */ /* 0x000fc80000011600 */
[----:B------:R-:W-:-:S04]  /*0f90*/  LOP3.LUT R11, R11, 0xff, RZ, 0xc0, !PT ;  /* 0x000000ff0b0b7812 */ /* 0x000fc800078ec0ff */
[----:B------:R-:W-:-:S05]  /*0fa0*/  IADD3 R16, PT, PT, R11, R15, RZ ;  /* 0x0000000f0b107210 */ /* 0x000fca0007ffe0ff */
[----:B------:R-:W-:-:S05]  /*0fb0*/  VIADD R10, R16, 0xffffffff ;  /* 0xffffffff100a7836 */ /* 0x000fca0000000000 */
[----:B------:R-:W-:-:S13]  /*0fc0*/  ISETP.GE.U32.AND P0, PT, R10, 0xfe, PT ;  /* 0x000000fe0a00780c */ /* 0x000fda0003f06070 */
[----:B------:R-:W-:Y:S05]  /*0fd0*/  @!P0 BRA `(.L_x_27) ;  /* 0x0000000000808947 */ /* 0x000fea0003800000 */
[----:B------:R-:W-:-:S13]  /*0fe0*/  ISETP.GT.AND P0, PT, R16, 0xfe, PT ;  /* 0x000000fe1000780c */ /* 0x000fda0003f04270 */
[----:B------:R-:W-:Y:S05]  /*0ff0*/  @P0 BRA `(.L_x_28) ;  /* 0x00000000006c0947 */ /* 0x000fea0003800000 */
[----:B------:R-:W-:-:S13]  /*1000*/  ISETP.GE.AND P0, PT, R16, 0x1, PT ;  /* 0x000000011000780c */ /* 0x000fda0003f06270 */
[----:B------:R-:W-:Y:S05]  /*1010*/  @P0 BRA `(.L_x_29) ;  /* 0x0000000000740947 */ /* 0x000fea0003800000 */
[----:B------:R-:W-:Y:S02]  /*1020*/  ISETP.GE.AND P0, PT, R16, -0x18, PT ;  /* 0xffffffe81000780c */ /* 0x000fe40003f06270 */
[----:B------:R-:W-:-:S11]  /*1030*/  LOP3.LUT R0, R0, 0x80000000, RZ, 0xc0, !PT ;  /* 0x8000000000007812 */ /* 0x000fd600078ec0ff */
[----:B------:R-:W-:Y:S05]  /*1040*/  @!P0 BRA `(.L_x_29) ;  /* 0x0000000000688947 */ /* 0x000fea0003800000 */
[CCC-:B------:R-:W-:Y:S01]  /*1050*/  FFMA.RZ R10, R21.reuse, R17.reuse, R14.reuse ;  /* 0x00000011150a7223 */ /* 0x1c0fe2000000c00e */
[C---:B------:R-:W-:Y:S01]  /*1060*/  IADD3 R15, PT, PT, R16.reuse, 0x20, RZ ;  /* 0x00000020100f7810 */ /* 0x040fe20007ffe0ff */
[CCC-:B------:R-:W-:Y:S01]  /*1070*/  FFMA.RM R11, R21.reuse, R17.reuse, R14.reuse ;  /* 0x00000011150b7223 */ /* 0x1c0fe2000000400e */
[----:B------:R-:W-:Y:S02]  /*1080*/  ISETP.NE.AND P2, PT, R16, RZ, PT ;  /* 0x000000ff1000720c */ /* 0x000fe40003f45270 */
[----:B------:R-:W-:Y:S01]  /*1090*/  LOP3.LUT R12, R10, 0x7fffff, RZ, 0xc0, !PT ;  /* 0x007fffff0a0c7812 */ /* 0x000fe200078ec0ff */
[----:B------:R-:W-:Y:S01]  /*10a0*/  FFMA.RP R10, R21, R17, R14 ;  /* 0x00000011150a7223 */ /* 0x000fe2000000800e */
[----:B------:R-:W-:Y:S01]  /*10b0*/  IMAD.MOV R14, RZ, RZ, -R16 ;  /* 0x000000ffff0e7224 */ /* 0x000fe200078e0a10 */
[----:B------:R-:W-:Y:S02]  /*10c0*/  ISETP.NE.AND P1, PT, R16, RZ, PT ;  /* 0x000000ff1000720c */ /* 0x000fe40003f25270 */
[----:B------:R-:W-:-:S02]  /*10d0*/  LOP3.LUT R12, R12, 0x800000, RZ, 0xfc, !PT ;  /* 0x008000000c0c7812 */ /* 0x000fc400078efcff */
[----:B------:R-:W-:Y:S02]  /*10e0*/  FSETP.NEU.FTZ.AND P0, PT, R10, R11, PT ;  /* 0x0000000b0a00720b */ /* 0x000fe40003f1d000 */
[----:B------:R-:W-:Y:S02]  /*10f0*/  SHF.L.U32 R15, R12, R15, RZ ;  /* 0x0000000f0c0f7219 */ /* 0x000fe400000006ff */
[----:B------:R-:W-:Y:S02]  /*1100*/  SEL R11, R14, RZ, P2 ;  /* 0x000000ff0e0b7207 */ /* 0x000fe40001000000 */
[----:B------:R-:W-:Y:S02]  /*1110*/  ISETP.NE.AND P1, PT, R15, RZ, P1 ;  /* 0x000000ff0f00720c */ /* 0x000fe40000f25270 */
[----:B------:R-:W-:Y:S02]  /*1120*/  SHF.R.U32.HI R11, RZ, R11, R12 ;  /* 0x0000000bff0b7219 */ /* 0x000fe4000001160c */
[----:B------:R-:W-:-:S02]  /*1130*/  PLOP3.LUT P0, PT, P0, P1, PT, 0xf8, 0x8f ;  /* 0x00000000008f781c */ /* 0x000fc40000703f70 */
[----:B------:R-:W-:Y:S02]  /*1140*/  SHF.R.U32.HI R15, RZ, 0x1, R11 ;  /* 0x00000001ff0f7819 */ /* 0x000fe4000001160b */
[----:B------:R-:W-:-:S04]  /*1150*/  SEL R10, RZ, 0x1, !P0 ;  /* 0x00000001ff0a7807 */ /* 0x000fc80004000000 */
[----:B------:R-:W-:-:S04]  /*1160*/  LOP3.LUT R10, R10, 0x1, R15, 0xf8, !PT ;  /* 0x000000010a0a7812 */ /* 0x000fc800078ef80f */
[----:B------:R-:W-:-:S04]  /*1170*/  LOP3.LUT R10, R10, R11, RZ, 0xc0, !PT ;  /* 0x0000000b0a0a7212 */ /* 0x000fc800078ec0ff */
[----:B------:R-:W-:-:S04]  /*1180*/  IADD3 R15, PT, PT, R15, R10, RZ ;  /* 0x0000000a0f0f7210 */ /* 0x000fc80007ffe0ff */
[----:B------:R-:W-:Y:S01]  /*1190*/  LOP3.LUT R0, R15, R0, RZ, 0xfc, !PT ;  /* 0x000000000f007212 */ /* 0x000fe200078efcff */
[----:B------:R-:W-:Y:S06]  /*11a0*/  BRA `(.L_x_29) ;  /* 0x0000000000107947 */ /* 0x000fec0003800000 */
.L_x_28:
[----:B------:R-:W-:-:S04]  /*11b0*/  LOP3.LUT R0, R0, 0x80000000, RZ, 0xc0, !PT ;  /* 0x8000000000007812 */ /* 0x000fc800078ec0ff */
[----:B------:R-:W-:Y:S01]  /*11c0*/  LOP3.LUT R0, R0, 0x7f800000, RZ, 0xfc, !PT ;  /* 0x7f80000000007812 */ /* 0x000fe200078efcff */
[----:B------:R-:W-:Y:S06]  /*11d0*/  BRA `(.L_x_29) ;  /* 0x0000000000047947 */ /* 0x000fec0003800000 */
.L_x_27:
[----:B------:R-:W-:-:S07]  /*11e0*/  IMAD R0, R15, 0x800000, R0 ;  /* 0x008000000f007824 */ /* 0x000fce00078e0200 */
.L_x_29:
[----:B------:R-:W-:Y:S05]  /*11f0*/  BSYNC.RECONVERGENT B3 ;  /* 0x0000000000037941 */ /* 0x000fea0003800200 */
.L_x_26:
[----:B------:R-:W-:Y:S05]  /*1200*/  BRA `(.L_x_30) ;  /* 0x0000000000207947 */ /* 0x000fea0003800000 */
.L_x_25:
[----:B------:R-:W-:-:S04]  /*1210*/  LOP3.LUT R0, R15, 0x80000000, R0, 0x48, !PT ;  /* 0x800000000f007812 */ /* 0x000fc800078e4800 */
[----:B------:R-:W-:Y:S01]  /*1220*/  LOP3.LUT R0, R0, 0x7f800000, RZ, 0xfc, !PT ;  /* 0x7f80000000007812 */ /* 0x000fe200078efcff */
[----:B------:R-:W-:Y:S06]  /*1230*/  BRA `(.L_x_30) ;  /* 0x0000000000147947 */ /* 0x000fec0003800000 */
.L_x_24:
[----:B------:R-:W-:Y:S01]  /*1240*/  LOP3.LUT R0, R15, 0x80000000, R0, 0x48, !PT ;  /* 0x800000000f007812 */ /* 0x000fe200078e4800 */
[----:B------:R-:W-:Y:S06]  /*1250*/  BRA `(.L_x_30) ;  /* 0x00000000000c7947 */ /* 0x000fec0003800000 */
.L_x_23:
[----:B------:R-:W0:Y:S01]  /*1260*/  MUFU.RSQ R0, -QNAN ;  /* 0xffc0000000007908 */ /* 0x000e220000001400 */
[----:B------:R-:W-:Y:S05]  /*1270*/  BRA `(.L_x_30) ;  /* 0x0000000000047947 */ /* 0x000fea0003800000 */
.L_x_22:
[----:B------:R-:W-:-:S07]  /*1280*/  FADD.FTZ R0, R0, R3 ;  /* 0x0000000300007221 */ /* 0x000fce0000010000 */
.L_x_30:
[----:B------:R-:W-:Y:S05]  /*1290*/  BSYNC.RECONVERGENT B2 ;  /* 0x0000000000027941 */ /* 0x000fea0003800200 */
.L_x_20:
[----:B------:R-:W-:Y:S01]  /*12a0*/  MOV R10, R2 ;  /* 0x00000002000a7202 */ /* 0x000fe20000000f00 */
[----:B------:R-:W-:-:S04]  /*12b0*/  IMAD.MOV.U32 R11, RZ, RZ, 0x0 ;  /* 0x00000000ff0b7424 */ /* 0x000fc800078e00ff */
[----:B0-----:R-:W-:Y:S05]  /*12c0*/  RET.REL.NODEC R10 `(_Z20update_agents_kernelPKfPfi) ;  /* 0xffffffec0a4c7950 */ /* 0x001fea0003c3ffff */
.L_x_31:
[----:B------:R-:W-:-:S00]  /*12d0*/  BRA `(.L_x_31) ;  /* 0xfffffffc00fc7947 */ /* 0x000fc0000383ffff */
[----:B------:R-:W-:-:S00]  /*12e0*/  NOP ;  /* 0x0000000000007918 */ /* 0x000fc00000000000 */
        /* <DEDUP_REMOVED lines=9> */
.L_x_32:


//--------------------- .nv.shared.reserved.0     --------------------------
	.section	.nv.shared.reserved.0,"aw",@nobits
	.weak		__nv_reservedSMEM_offset_0_alias
	.size		__nv_reservedSMEM_offset_0_alias, 0, 64
	.other		__nv_reservedSMEM_offset_0_alias,@"STO_CUDA_RESERVED_SHARED STV_DEFAULT"
__nv_reservedSMEM_offset_0_alias:
	.zero		0
	.zero		64


//--------------------- .nv.constant0._Z20update_agents_kernelPKfPfi --------------------------
	.section	.nv.constant0._Z20update_agents_kernelPKfPfi,"a",@progbits
	.sectionflags	@""
	.align	4
.nv.constant0._Z20update_agents_kernelPKfPfi:
	.zero		916


//--------------------- SYMBOLS --------------------------

	.type		.nv.reservedSmem.offset0,@object
	.size		.nv.reservedSmem.offset0,0x4
